	.headerflags	@"EF_CUDA_TEXMODE_UNIFIED EF_CUDA_64BIT_ADDRESS EF_CUDA_ACCELERATORS EF_CUDA_SM90 EF_CUDA_VIRTUAL_SM(EF_CUDA_SM90)"
	.elftype	@"ET_EXEC"


//--------------------- .nv.info                  --------------------------
	.section	.nv.info,"",@"SHT_CUDA_INFO"
	.align	4


	//----- nvinfo : EIATTR_REGCOUNT
	.align		4
        /*0000*/ 	.byte	0x04, 0x2f
        /*0002*/ 	.short	(.L_1 - .L_0)
	.align		4
.L_0:
        /*0004*/ 	.word	index@(triton_poi_fused_14)
        /*0008*/ 	.word	0x00000018


	//----- nvinfo : EIATTR_MIN_STACK_SIZE
	.align		4
.L_1:
        /*000c*/ 	.byte	0x04, 0x12
        /*000e*/ 	.short	(.L_3 - .L_2)
	.align		4
.L_2:
        /*0010*/ 	.word	index@(triton_poi_fused_14)
        /*0014*/ 	.word	0x00000000


	//----- nvinfo : EIATTR_FRAME_SIZE
	.align		4
.L_3:
        /*0018*/ 	.byte	0x04, 0x11
        /*001a*/ 	.short	(.L_5 - .L_4)
	.align		4
.L_4:
        /*001c*/ 	.word	index@(triton_poi_fused_14)
        /*0020*/ 	.word	0x00000000


	//----- nvinfo : EIATTR_MIN_STACK_SIZE
	.align		4
.L_5:
        /*0024*/ 	.byte	0x04, 0x12
        /*0026*/ 	.short	(.L_7 - .L_6)
	.align		4
.L_6:
        /*0028*/ 	.word	index@(triton_poi_fused_14)
        /*002c*/ 	.word	0x00000000
.L_7:


//--------------------- .nv.info.triton_poi_fused_14 --------------------------
	.section	.nv.info.triton_poi_fused_14,"",@"SHT_CUDA_INFO"
	.sectionflags	@""
	.align	4


	//----- nvinfo : EIATTR_CUDA_API_VERSION
	.align		4
        /*0000*/ 	.byte	0x04, 0x37
        /*0002*/ 	.short	(.L_9 - .L_8)
.L_8:
        /*0004*/ 	.word	0x0000007c


	//----- nvinfo : EIATTR_KPARAM_INFO
	.align		4
.L_9:
        /*0008*/ 	.byte	0x04, 0x17
        /*000a*/ 	.short	(.L_11 - .L_10)
.L_10:
        /*000c*/ 	.word	0x00000000
        /*0010*/ 	.short	0x0003
        /*0012*/ 	.short	0x0014
        /*0014*/ 	.byte	0x00, 0xf0, 0x11, 0x00


	//----- nvinfo : EIATTR_KPARAM_INFO
	.align		4
.L_11:
        /*0018*/ 	.byte	0x04, 0x17
        /*001a*/ 	.short	(.L_13 - .L_12)
.L_12:
        /*001c*/ 	.word	0x00000000
        /*0020*/ 	.short	0x0002
        /*0022*/ 	.short	0x0010
        /*0024*/ 	.byte	0x00, 0xf0, 0x11, 0x00


	//----- nvinfo : EIATTR_KPARAM_INFO
	.align		4
.L_13:
        /*0028*/ 	.byte	0x04, 0x17
        /*002a*/ 	.short	(.L_15 - .L_14)
.L_14:
        /*002c*/ 	.word	0x00000000
        /*0030*/ 	.short	0x0001
        /*0032*/ 	.short	0x0008
        /*0034*/ 	.byte	0x00, 0xf4, 0x21, 0x00


	//----- nvinfo : EIATTR_KPARAM_INFO
	.align		4
.L_15:
        /*0038*/ 	.byte	0x04, 0x17
        /*003a*/ 	.short	(.L_17 - .L_16)
.L_16:
        /*003c*/ 	.word	0x00000000
        /*0040*/ 	.short	0x0000
        /*0042*/ 	.short	0x0000
        /*0044*/ 	.byte	0x00, 0xf4, 0x21, 0x00


	//----- nvinfo : EIATTR_SPARSE_MMA_MASK
	.align		4
.L_17:
        /*0048*/ 	.byte	0x03, 0x50
        /*004a*/ 	.short	0x0000


	//----- nvinfo : EIATTR_MAXREG_COUNT
	.align		4
        /*004c*/ 	.byte	0x03, 0x1b
        /*004e*/ 	.short	0x00ff


	//----- nvinfo : EIATTR_EXIT_INSTR_OFFSETS
	.align		4
        /*0050*/ 	.byte	0x04, 0x1c
        /*0052*/ 	.short	(.L_19 - .L_18)


	//   ....[0]....
.L_18:
        /*0054*/ 	.word	0x00000520


	//   ....[1]....
        /*0058*/ 	.word	0x00000570


	//----- nvinfo : EIATTR_REQNTID
	.align		4
.L_19:
        /*005c*/ 	.byte	0x04, 0x10
        /*005e*/ 	.short	(.L_21 - .L_20)
.L_20:
        /*0060*/ 	.word	0x00000080
        /*0064*/ 	.word	0x00000001
        /*0068*/ 	.word	0x00000001


	//----- nvinfo : EIATTR_CBANK_PARAM_SIZE
	.align		4
.L_21:
        /*006c*/ 	.byte	0x03, 0x19
        /*006e*/ 	.short	0x0018


	//----- nvinfo : EIATTR_PARAM_CBANK
	.align		4
        /*0070*/ 	.byte	0x04, 0x0a
        /*0072*/ 	.short	(.L_23 - .L_22)
	.align		4
.L_22:
        /*0074*/ 	.word	index@(.nv.constant0.triton_poi_fused_14)
        /*0078*/ 	.short	0x0210
        /*007a*/ 	.short	0x0018


	//----- nvinfo : EIATTR_SW_WAR
	.align		4
.L_23:
        /*007c*/ 	.byte	0x04, 0x36
        /*007e*/ 	.short	(.L_25 - .L_24)
.L_24:
        /*0080*/ 	.word	0x00000008
.L_25:


//--------------------- .nv.callgraph             --------------------------
	.section	.nv.callgraph,"",@"SHT_CUDA_CALLGRAPH"
	.align	4
	.sectionentsize	8
	.align		4
        /*0000*/ 	.word	0x00000000
	.align		4
        /*0004*/ 	.word	0xffffffff
	.align		4
        /*0008*/ 	.word	0x00000000
	.align		4
        /*000c*/ 	.word	0xfffffffe
	.align		4
        /*0010*/ 	.word	0x00000000
	.align		4
        /*0014*/ 	.word	0xfffffffd
	.align		4
        /*0018*/ 	.word	0x00000000
	.align		4
        /*001c*/ 	.word	0xfffffffc


//--------------------- .text.triton_poi_fused_14 --------------------------
	.section	.text.triton_poi_fused_14,"ax",@progbits
	.sectionflags	@"SHF_BARRIERS=1"
	.align	128
        .global         triton_poi_fused_14
        .type           triton_poi_fused_14,@function
        .size           triton_poi_fused_14,(.L_x_1 - triton_poi_fused_14)
        .other          triton_poi_fused_14,@"STO_CUDA_ENTRY STV_DEFAULT"
triton_poi_fused_14:
.text.triton_poi_fused_14:
[----:B------:R-:W0:Y:S02]  /*0000*/  LDC R1, c[0x0][0x28] ;  /* 0x00000a00ff017b82 */ /* 0x000e240000000800 */
[----:B------:R-:W1:Y:S01]  /*0010*/  S2R R2, SR_CTAID.X ;  /* 0x0000000000027919 */ /* 0x000e620000002500 */
[----:B------:R-:W2:Y:S01]  /*0020*/  LDC.64 R4, c[0x0][0x210] ;  /* 0x00008400ff047b82 */ /* 0x000ea20000000a00 */
[----:B------:R-:W-:Y:S02]  /*0030*/  CS2R R8, SRZ ;  /* 0x0000000000087805 */ /* 0x000fe4000001ff00 */
[----:B------:R-:W-:Y:S01]  /*0040*/  CS2R R10, SRZ ;  /* 0x00000000000a7805 */ /* 0x000fe2000001ff00 */
[----:B------:R-:W3:Y:S01]  /*0050*/  S2R R0, SR_TID.X ;  /* 0x0000000000007919 */ /* 0x000ee20000002100 */
[----:B------:R-:W-:Y:S01]  /*0060*/  ULDC.64 UR6, c[0x0][0x208] ;  /* 0x0000820000067ab9 */ /* 0x000fe20000000a00 */
[----:B------:R-:W4:Y:S01]  /*0070*/  S2R R3, SR_CTAID.Y ;  /* 0x0000000000037919 */ /* 0x000f220000002600 */
[----:B-1----:R-:W-:Y:S02]  /*0080*/  IMAD.SHL.U32 R2, R2, 0x10, RZ ;  /* 0x0000001002027824 */ /* 0x002fe400078e00ff */
[----:B---3--:R-:W-:Y:S01]  /*0090*/  IMAD.SHL.U32 R16, R0, 0x4, RZ ;  /* 0x0000000400107824 */ /* 0x008fe200078e00ff */
[----:B------:R-:W-:Y:S01]  /*00a0*/  SHF.R.U32.HI R18, RZ, 0x2, R0 ;  /* 0x00000002ff127819 */ /* 0x000fe20000011600 */
[----:B----4-:R-:W-:-:S03]  /*00b0*/  IMAD.SHL.U32 R3, R3, 0x40, RZ ;  /* 0x0000004003037824 */ /* 0x010fc600078e00ff */
[----:B------:R-:W-:Y:S02]  /*00c0*/  LOP3.LUT R12, R2, 0xc, R16, 0xf8, !PT ;  /* 0x0000000c020c7812 */ /* 0x000fe400078ef810 */
[----:B------:R-:W-:Y:S02]  /*00d0*/  SGXT.U32 R18, R18, 0x5 ;  /* 0x000000051212781a */ /* 0x000fe40000000000 */
[----:B------:R-:W-:Y:S02]  /*00e0*/  ISETP.GE.AND P0, PT, R12, 0x10, PT ;  /* 0x000000100c00780c */ /* 0x000fe40003f06270 */
[----:B------:R-:W-:Y:S02]  /*00f0*/  LOP3.LUT R6, R3, R18, RZ, 0xfc, !PT ;  /* 0x0000001203067212 */ /* 0x000fe400078efcff */
[----:B------:R-:W-:Y:S02]  /*0100*/  LOP3.LUT R7, R3, 0x20, R18, 0xfe, !PT ;  /* 0x0000002003077812 */ /* 0x000fe400078efe12 */
[C---:B------:R-:W-:Y:S01]  /*0110*/  ISETP.LT.AND P1, PT, R6.reuse, 0x300, !P0 ;  /* 0x000003000600780c */ /* 0x040fe20004721270 */
[--C-:B------:R-:W-:Y:S01]  /*0120*/  IMAD R13, R6, 0x10, R12.reuse ;  /* 0x00000010060d7824 */ /* 0x100fe200078e020c */
[C---:B------:R-:W-:Y:S01]  /*0130*/  ISETP.LT.AND P0, PT, R7.reuse, 0x300, !P0 ;  /* 0x000003000700780c */ /* 0x040fe20004701270 */
[----:B------:R-:W-:-:S02]  /*0140*/  IMAD R15, R7, 0x10, R12 ;  /* 0x00000010070f7824 */ /* 0x000fc400078e020c */
[----:B--2---:R-:W-:Y:S01]  /*0150*/  IMAD.WIDE R12, R13, 0x4, R4 ;  /* 0x000000040d0c7825 */ /* 0x004fe200078e0204 */
[----:B------:R-:W-:-:S03]  /*0160*/  CS2R R6, SRZ ;  /* 0x0000000000067805 */ /* 0x000fc6000001ff00 */
[----:B------:R-:W-:Y:S01]  /*0170*/  IMAD.WIDE R14, R15, 0x4, R4 ;  /* 0x000000040f0e7825 */ /* 0x000fe200078e0204 */
[----:B------:R-:W-:-:S03]  /*0180*/  CS2R R4, SRZ ;  /* 0x0000000000047805 */ /* 0x000fc6000001ff00 */
[----:B------:R1:W2:Y:S04]  /*0190*/  @P1 LDG.E.EL.128 R8, desc[UR6][R12.64] ;  /* 0x000000060c081981 */ /* 0x0002a8000c2e1d00 */
[----:B------:R3:W4:Y:S01]  /*01a0*/  @P0 LDG.E.EL.128 R4, desc[UR6][R14.64] ;  /* 0x000000060e040981 */ /* 0x000722000c2e1d00 */
[----:B------:R-:W5:Y:S01]  /*01b0*/  S2UR UR5, SR_CgaCtaId ;  /* 0x00000000000579c3 */ /* 0x000f620000008800 */
[----:B------:R-:W-:Y:S01]  /*01c0*/  IMAD.SHL.U32 R17, R0, 0x100, RZ ;  /* 0x0000010000117824 */ /* 0x000fe200078e00ff */
[----:B------:R-:W-:Y:S01]  /*01d0*/  UMOV UR4, 0x400 ;  /* 0x0000040000047882 */ /* 0x000fe20000000000 */
[----:B------:R-:W-:Y:S02]  /*01e0*/  LOP3.LUT R3, R3, 0x3c, R16, 0xf8, !PT ;  /* 0x0000003c03037812 */ /* 0x000fe400078ef810 */
[----:B-1----:R-:W-:-:S02]  /*01f0*/  SHF.R.U32.HI R12, RZ, 0x2, R0 ;  /* 0x00000002ff0c7819 */ /* 0x002fc40000011600 */
[----:B------:R-:W-:Y:S02]  /*0200*/  LOP3.LUT R17, R17, 0x300, RZ, 0xc0, !PT ;  /* 0x0000030011117812 */ /* 0x000fe400078ec0ff */
[----:B------:R-:W-:Y:S02]  /*0210*/  LOP3.LUT R12, R12, 0x1c, RZ, 0xc0, !PT ;  /* 0x0000001c0c0c7812 */ /* 0x000fe400078ec0ff */
[C---:B------:R-:W-:Y:S02]  /*0220*/  LOP3.LUT R18, R17.reuse, R18, RZ, 0xfc, !PT ;  /* 0x0000001211127212 */ /* 0x040fe400078efcff */
[C---:B------:R-:W-:Y:S02]  /*0230*/  LOP3.LUT R13, R17.reuse, 0x40, RZ, 0xfc, !PT ;  /* 0x00000040110d7812 */ /* 0x040fe400078efcff */
[C---:B------:R-:W-:Y:S02]  /*0240*/  LOP3.LUT R19, R17.reuse, 0x80, RZ, 0xfc, !PT ;  /* 0x0000008011137812 */ /* 0x040fe400078efcff */
[----:B------:R-:W-:-:S02]  /*0250*/  LOP3.LUT R21, R17, 0xc0, RZ, 0xfc, !PT ;  /* 0x000000c011157812 */ /* 0x000fc400078efcff */
[-C--:B---3--:R-:W-:Y:S02]  /*0260*/  LEA.HI R14, R13, R18.reuse, RZ, 0x1c ;  /* 0x000000120d0e7211 */ /* 0x088fe400078fe0ff */
[-C--:B------:R-:W-:Y:S02]  /*0270*/  LEA.HI R13, R17, R18.reuse, RZ, 0x1c ;  /* 0x00000012110d7211 */ /* 0x080fe400078fe0ff */
[-C--:B------:R-:W-:Y:S01]  /*0280*/  LEA.HI R15, R19, R18.reuse, RZ, 0x1c ;  /* 0x00000012130f7211 */ /* 0x080fe200078fe0ff */
[----:B-----5:R-:W-:Y:S01]  /*0290*/  UPRMT UR4, UR5, 0x654, UR4 ;  /* 0x0000065405047896 */ /* 0x020fe20008000004 */
[----:B------:R-:W-:Y:S02]  /*02a0*/  LEA.HI R20, R21, R18, RZ, 0x1c ;  /* 0x0000001215147211 */ /* 0x000fe400078fe0ff */
[----:B------:R-:W-:Y:S02]  /*02b0*/  LOP3.LUT R17, R16, 0x1fc, RZ, 0xc0, !PT ;  /* 0x000001fc10117812 */ /* 0x000fe400078ec0ff */
[----:B------:R-:W-:-:S02]  /*02c0*/  SHF.R.U32.HI R0, RZ, 0x4, R0 ;  /* 0x00000004ff007819 */ /* 0x000fc40000011600 */
[----:B------:R-:W-:Y:S01]  /*02d0*/  LEA R19, R13, UR4, 0x2 ;  /* 0x000000040d137c11 */ /* 0x000fe2000f8e10ff */
[----:B------:R-:W-:Y:S01]  /*02e0*/  IMAD.IADD R12, R17, 0x1, R12 ;  /* 0x00000001110c7824 */ /* 0x000fe200078e020c */
[----:B------:R-:W-:Y:S02]  /*02f0*/  LEA R18, R14, UR4, 0x2 ;  /* 0x000000040e127c11 */ /* 0x000fe4000f8e10ff */
[----:B------:R-:W-:Y:S02]  /*0300*/  LEA R21, R15, UR4, 0x2 ;  /* 0x000000040f157c11 */ /* 0x000fe4000f8e10ff */
[----:B------:R-:W-:Y:S02]  /*0310*/  LEA R20, R20, UR4, 0x2 ;  /* 0x0000000414147c11 */ /* 0x000fe4000f8e10ff */
[----:B------:R-:W-:Y:S02]  /*0320*/  LEA R12, R12, UR4, 0x2 ;  /* 0x000000040c0c7c11 */ /* 0x000fe4000f8e10ff */
[----:B------:R-:W-:Y:S01]  /*0330*/  ISETP.GE.AND P0, PT, R3, 0x300, PT ;  /* 0x000003000300780c */ /* 0x000fe20003f06270 */
[----:B--2---:R-:W-:Y:S04]  /*0340*/  STS [R19], R8 ;  /* 0x0000000813007388 */ /* 0x004fe80000000800 */
[----:B------:R1:W-:Y:S04]  /*0350*/  STS [R18+0x100], R9 ;  /* 0x0001000912007388 */ /* 0x0003e80000000800 */
[----:B------:R2:W-:Y:S04]  /*0360*/  STS [R21+0x200], R10 ;  /* 0x0002000a15007388 */ /* 0x0005e80000000800 */
[----:B------:R3:W-:Y:S01]  /*0370*/  STS [R20+0x300], R11 ;  /* 0x0003000b14007388 */ /* 0x0007e20000000800 */
[----:B-1----:R-:W1:Y:S03]  /*0380*/  LDC.64 R8, c[0x0][0x218] ;  /* 0x00008600ff087b82 */ /* 0x002e660000000a00 */
[----:B----4-:R-:W-:Y:S01]  /*0390*/  STS [R19+0x80], R4 ;  /* 0x0000800413007388 */ /* 0x010fe20000000800 */
[----:B--2---:R-:W-:-:S03]  /*03a0*/  SHF.R.S32.HI R10, RZ, 0x1f, R3 ;  /* 0x0000001fff0a7819 */ /* 0x004fc60000011403 */
[----:B------:R-:W-:Y:S01]  /*03b0*/  STS [R18+0x180], R5 ;  /* 0x0001800512007388 */ /* 0x000fe20000000800 */
[----:B------:R-:W-:-:S03]  /*03c0*/  LEA.HI R10, R10, R3, RZ, 0x3 ;  /* 0x000000030a0a7211 */ /* 0x000fc600078f18ff */
[----:B------:R-:W-:Y:S01]  /*03d0*/  STS [R21+0x280], R6 ;  /* 0x0002800615007388 */ /* 0x000fe20000000800 */
[----:B---3--:R-:W-:Y:S01]  /*03e0*/  SGXT.U32 R11, R0, 0x3 ;  /* 0x00000003000b781a */ /* 0x008fe20000000000 */
[C---:B------:R-:W-:Y:S02]  /*03f0*/  IMAD.SHL.U32 R0, R10.reuse, 0x10, RZ ;  /* 0x000000100a007824 */ /* 0x040fe400078e00ff */
[----:B------:R-:W-:Y:S01]  /*0400*/  STS [R20+0x380], R7 ;  /* 0x0003800714007388 */ /* 0x000fe20000000800 */
[----:B------:R-:W-:Y:S02]  /*0410*/  LOP3.LUT R10, R10, 0xfffffff8, RZ, 0xc0, !PT ;  /* 0xfffffff80a0a7812 */ /* 0x000fe400078ec0ff */
[----:B------:R-:W-:Y:S01]  /*0420*/  LOP3.LUT R11, R2, R11, RZ, 0xfc, !PT ;  /* 0x0000000b020b7212 */ /* 0x000fe200078efcff */
[----:B------:R-:W-:Y:S01]  /*0430*/  BAR.SYNC.DEFER_BLOCKING 0x0 ;  /* 0x0000000000007b1d */ /* 0x000fe20000010000 */
[----:B------:R-:W-:Y:S02]  /*0440*/  LOP3.LUT R0, R0, 0xffffff80, RZ, 0xc0, !PT ;  /* 0xffffff8000007812 */ /* 0x000fe400078ec0ff */
[----:B------:R-:W-:-:S02]  /*0450*/  LOP3.LUT R2, R17, 0x200, RZ, 0xfc, !PT ;  /* 0x0000020011027812 */ /* 0x000fc400078efcff */
[----:B------:R-:W-:Y:S02]  /*0460*/  IADD3 R10, R0, R3, -R10 ;  /* 0x00000003000a7210 */ /* 0x000fe40007ffe80a */
[C---:B------:R-:W-:Y:S02]  /*0470*/  LOP3.LUT R0, R11.reuse, 0x8, RZ, 0xfc, !PT ;  /* 0x000000080b007812 */ /* 0x040fe400078efcff */
[----:B------:R-:W-:Y:S01]  /*0480*/  SHF.R.U32.HI R2, RZ, 0x4, R2 ;  /* 0x00000004ff027819 */ /* 0x000fe20000011602 */
[C---:B------:R-:W-:Y:S01]  /*0490*/  IMAD R3, R11.reuse, 0x8, R10 ;  /* 0x000000080b037824 */ /* 0x040fe200078e020a */
[----:B------:R-:W-:Y:S02]  /*04a0*/  ISETP.LT.AND P1, PT, R11, 0x10, !P0 ;  /* 0x000000100b00780c */ /* 0x000fe40004721270 */
[----:B------:R-:W-:Y:S02]  /*04b0*/  ISETP.LT.AND P0, PT, R0, 0x10, !P0 ;  /* 0x000000100000780c */ /* 0x000fe40004701270 */
[----:B------:R-:W-:-:S05]  /*04c0*/  LOP3.LUT R2, R2, 0x3c, RZ, 0xc0, !PT ;  /* 0x0000003c02027812 */ /* 0x000fca00078ec0ff */
[----:B------:R-:W-:Y:S02]  /*04d0*/  IMAD.IADD R17, R17, 0x1, R2 ;  /* 0x0000000111117824 */ /* 0x000fe400078e0202 */
[----:B-1----:R-:W-:Y:S01]  /*04e0*/  IMAD.WIDE R2, R3, 0x4, R8 ;  /* 0x0000000403027825 */ /* 0x002fe200078e0208 */
[----:B------:R-:W1:Y:S02]  /*04f0*/  LDS.128 R12, [R12] ;  /* 0x000000000c0c7984 */ /* 0x000e640000000c00 */
[----:B------:R-:W-:Y:S02]  /*0500*/  LEA R17, R17, UR4, 0x2 ;  /* 0x0000000411117c11 */ /* 0x000fe4000f8e10ff */
[----:B-1----:R1:W-:Y:S01]  /*0510*/  @P1 STG.E.128 desc[UR6][R2.64], R12 ;  /* 0x0000000c02001986 */ /* 0x0023e2000c101d06 */
[----:B------:R-:W-:Y:S05]  /*0520*/  @!P0 EXIT ;  /* 0x000000000000894d */ /* 0x000fea0003800000 */
[----:B------:R-:W0:Y:S01]  /*0530*/  LDS.128 R16, [R17+0x800] ;  /* 0x0008000011107984 */ /* 0x000e220000000c00 */
[----:B-1----:R-:W-:-:S04]  /*0540*/  IMAD R3, R0, 0x8, R10 ;  /* 0x0000000800037824 */ /* 0x002fc800078e020a */
[----:B------:R-:W-:-:S05]  /*0550*/  IMAD.WIDE R8, R3, 0x4, R8 ;  /* 0x0000000403087825 */ /* 0x000fca00078e0208 */
[----:B0-----:R-:W-:Y:S01]  /*0560*/  STG.E.128 desc[UR6][R8.64], R16 ;  /* 0x0000001008007986 */ /* 0x001fe2000c101d06 */
[----:B------:R-:W-:Y:S05]  /*0570*/  EXIT ;  /* 0x000000000000794d */ /* 0x000fea0003800000 */
.L_x_0:
[----:B------:R-:W-:-:S00]  /*0580*/  BRA `(.L_x_0) ;  /* 0xfffffffc00fc7947 */ /* 0x000fc0000383ffff */
[----:B------:R-:W-:-:S00]  /*0590*/  NOP ;  /* 0x0000000000007918 */ /* 0x000fc00000000000 */
        /* <DEDUP_REMOVED lines=14> */
.L_x_1:


//--------------------- .nv.shared.triton_poi_fused_14 --------------------------
	.section	.nv.shared.triton_poi_fused_14,"aw",@nobits
	.sectionflags	@""
	.align	16
	.zero		1024


//--------------------- .nv.constant0.triton_poi_fused_14 --------------------------
	.section	.nv.constant0.triton_poi_fused_14,"a",@progbits
	.sectionflags	@""
	.align	4
.nv.constant0.triton_poi_fused_14:
	.zero		552
